//
// Generated by NVIDIA NVVM Compiler
//
// Compiler Build ID: CL-36424714
// Cuda compilation tools, release 13.0, V13.0.88
// Based on NVVM 20.0.0
//

.version 9.0
.target sm_100
.address_size 64

	// .globl	_Z9vectorAddPKfS0_PfiiPi

.visible .entry _Z9vectorAddPKfS0_PfiiPi(
	.param .u64 .ptr .align 1 _Z9vectorAddPKfS0_PfiiPi_param_0,
	.param .u64 .ptr .align 1 _Z9vectorAddPKfS0_PfiiPi_param_1,
	.param .u64 .ptr .align 1 _Z9vectorAddPKfS0_PfiiPi_param_2,
	.param .u32 _Z9vectorAddPKfS0_PfiiPi_param_3,
	.param .u32 _Z9vectorAddPKfS0_PfiiPi_param_4,
	.param .u64 .ptr .align 1 _Z9vectorAddPKfS0_PfiiPi_param_5
)
{
	.reg .pred 	%p<6>;
	.reg .b32 	%r<17>;
	.reg .b32 	%f<4>;
	.reg .b64 	%rd<15>;

	ld.param.u64 	%rd5, [_Z9vectorAddPKfS0_PfiiPi_param_0];
	ld.param.u64 	%rd6, [_Z9vectorAddPKfS0_PfiiPi_param_1];
	ld.param.u64 	%rd7, [_Z9vectorAddPKfS0_PfiiPi_param_2];
	ld.param.u32 	%r10, [_Z9vectorAddPKfS0_PfiiPi_param_3];
	ld.param.u32 	%r11, [_Z9vectorAddPKfS0_PfiiPi_param_4];
	ld.param.u64 	%rd8, [_Z9vectorAddPKfS0_PfiiPi_param_5];
	// begin inline asm
	mov.u32 %r12, %smid;
	// end inline asm
	setp.lt.s32 	%p1, %r11, 1;
	@%p1 bra 	$L__BB0_6;
	mov.u32 	%r2, %tid.x;
	mov.u32 	%r3, %ntid.x;
	mul.lo.s32 	%r4, %r11, %r3;
	cvta.to.global.u64 	%rd1, %rd8;
	cvta.to.global.u64 	%rd2, %rd5;
	cvta.to.global.u64 	%rd3, %rd6;
	cvta.to.global.u64 	%rd4, %rd7;
	mov.b32 	%r15, 0;
$L__BB0_2:
	mul.wide.u32 	%rd9, %r15, 4;
	add.s64 	%rd10, %rd1, %rd9;
	ld.global.u32 	%r14, [%rd10];
	setp.ne.s32 	%p2, %r12, %r14;
	@%p2 bra 	$L__BB0_5;
	mad.lo.s32 	%r16, %r15, %r3, %r2;
	setp.ge.s32 	%p3, %r16, %r10;
	@%p3 bra 	$L__BB0_5;
$L__BB0_4:
	mul.wide.s32 	%rd11, %r16, 4;
	add.s64 	%rd12, %rd2, %rd11;
	ld.global.f32 	%f1, [%rd12];
	add.s64 	%rd13, %rd3, %rd11;
	ld.global.f32 	%f2, [%rd13];
	add.f32 	%f3, %f1, %f2;
	add.s64 	%rd14, %rd4, %rd11;
	st.global.f32 	[%rd14], %f3;
	add.s32 	%r16, %r16, %r4;
	setp.lt.s32 	%p4, %r16, %r10;
	@%p4 bra 	$L__BB0_4;
$L__BB0_5:
	add.s32 	%r15, %r15, 1;
	setp.ne.s32 	%p5, %r15, %r11;
	@%p5 bra 	$L__BB0_2;
$L__BB0_6:
	ret;

}


// ===== COMPILED SASS (sm_100) =====

	.target	sm_100

	.elftype	@"ET_EXEC"


//--------------------- .note.nv.tkinfo           --------------------------
	.section	.note.nv.tkinfo,"",@"SHT_NOTE"
	.sectionflags	@"SHF_NOTE_NV_TKINFO"
	.tkinfo
        /*0018*/ 	.word	0x00000002
        /*0030*/ 	.string	""
        /*0030*/ 	.string	"ptxas"
        /*0030*/ 	.string	"Cuda compilation tools, release 13.0, V13.0.88"
        /*0030*/ 	.string	"Build cuda_13.0.r13.0/compiler.36424714_0"
        /*0030*/ 	.string	"-arch sm_100 -m 64 "



//--------------------- .note.nv.cuinfo           --------------------------
	.section	.note.nv.cuinfo,"",@"SHT_NOTE"
	.sectionflags	@"SHF_NOTE_NV_CUINFO"
        /*0018*/ 	.short	0x0002
        /*001a*/ 	.short	0x0064
        /*001c*/ 	.short	0x0082
	.zero		2


//--------------------- .nv.info                  --------------------------
	.section	.nv.info,"",@"SHT_CUDA_INFO"
	.align	4


	//----- nvinfo : EIATTR_REGCOUNT
	.align		4
        /*0000*/ 	.byte	0x04, 0x2f
        /*0002*/ 	.short	(.L_1 - .L_0)
	.align		4
.L_0:
        /*0004*/ 	.word	index@(_Z9vectorAddPKfS0_PfiiPi)
        /*0008*/ 	.word	0x00000016


	//----- nvinfo : EIATTR_FRAME_SIZE
	.align		4
.L_1:
        /*000c*/ 	.byte	0x04, 0x11
        /*000e*/ 	.short	(.L_3 - .L_2)
	.align		4
.L_2:
        /*0010*/ 	.word	index@(_Z9vectorAddPKfS0_PfiiPi)
        /*0014*/ 	.word	0x00000000


	//----- nvinfo : EIATTR_MIN_STACK_SIZE
	.align		4
.L_3:
        /*0018*/ 	.byte	0x04, 0x12
        /*001a*/ 	.short	(.L_5 - .L_4)
	.align		4
.L_4:
        /*001c*/ 	.word	index@(_Z9vectorAddPKfS0_PfiiPi)
        /*0020*/ 	.word	0x00000000
.L_5:


//--------------------- .nv.compat                --------------------------
	.section	.nv.compat,"",@"SHT_CUDA_COMPAT_INFO"
	.align	4
        /*0000*/ 	.byte	0x02, 0x09, 0x00, 0x00, 0x02, 0x02, 0x01, 0x00, 0x02, 0x05, 0x05, 0x00, 0x03, 0x07, 0x01, 0x01
        /*0010*/ 	.byte	0x02, 0x03, 0x00, 0x00, 0x02, 0x06, 0x01, 0x00, 0x04, 0x0b, 0x08, 0x00, 0x09, 0x00, 0x00, 0x00
        /*0020*/ 	.byte	0x00, 0x00, 0x00, 0x00


//--------------------- .nv.info._Z9vectorAddPKfS0_PfiiPi --------------------------
	.section	.nv.info._Z9vectorAddPKfS0_PfiiPi,"",@"SHT_CUDA_INFO"
	.sectionflags	@""
	.align	4


	//----- nvinfo : EIATTR_CUDA_API_VERSION
	.align		4
        /*0000*/ 	.byte	0x04, 0x37
        /*0002*/ 	.short	(.L_7 - .L_6)
.L_6:
        /*0004*/ 	.word	0x00000082


	//----- nvinfo : EIATTR_KPARAM_INFO
	.align		4
.L_7:
        /*0008*/ 	.byte	0x04, 0x17
        /*000a*/ 	.short	(.L_9 - .L_8)
.L_8:
        /*000c*/ 	.word	0x00000000
        /*0010*/ 	.short	0x0005
        /*0012*/ 	.short	0x0020
        /*0014*/ 	.byte	0x00, 0xf5, 0x21, 0x00


	//----- nvinfo : EIATTR_KPARAM_INFO
	.align		4
.L_9:
        /*0018*/ 	.byte	0x04, 0x17
        /*001a*/ 	.short	(.L_11 - .L_10)
.L_10:
        /*001c*/ 	.word	0x00000000
        /*0020*/ 	.short	0x0004
        /*0022*/ 	.short	0x001c
        /*0024*/ 	.byte	0x00, 0xf0, 0x11, 0x00


	//----- nvinfo : EIATTR_KPARAM_INFO
	.align		4
.L_11:
        /*0028*/ 	.byte	0x04, 0x17
        /*002a*/ 	.short	(.L_13 - .L_12)
.L_12:
        /*002c*/ 	.word	0x00000000
        /*0030*/ 	.short	0x0003
        /*0032*/ 	.short	0x0018
        /*0034*/ 	.byte	0x00, 0xf0, 0x11, 0x00


	//----- nvinfo : EIATTR_KPARAM_INFO
	.align		4
.L_13:
        /*0038*/ 	.byte	0x04, 0x17
        /*003a*/ 	.short	(.L_15 - .L_14)
.L_14:
        /*003c*/ 	.word	0x00000000
        /*0040*/ 	.short	0x0002
        /*0042*/ 	.short	0x0010
        /*0044*/ 	.byte	0x00, 0xf5, 0x21, 0x00


	//----- nvinfo : EIATTR_KPARAM_INFO
	.align		4
.L_15:
        /*0048*/ 	.byte	0x04, 0x17
        /*004a*/ 	.short	(.L_17 - .L_16)
.L_16:
        /*004c*/ 	.word	0x00000000
        /*0050*/ 	.short	0x0001
        /*0052*/ 	.short	0x0008
        /*0054*/ 	.byte	0x00, 0xf5, 0x21, 0x00


	//----- nvinfo : EIATTR_KPARAM_INFO
	.align		4
.L_17:
        /*0058*/ 	.byte	0x04, 0x17
        /*005a*/ 	.short	(.L_19 - .L_18)
.L_18:
        /*005c*/ 	.word	0x00000000
        /*0060*/ 	.short	0x0000
        /*0062*/ 	.short	0x0000
        /*0064*/ 	.byte	0x00, 0xf5, 0x21, 0x00


	//----- nvinfo : EIATTR_SPARSE_MMA_MASK
	.align		4
.L_19:
        /*0068*/ 	.byte	0x03, 0x50
        /*006a*/ 	.short	0x0000


	//----- nvinfo : EIATTR_MAXREG_COUNT
	.align		4
        /*006c*/ 	.byte	0x03, 0x1b
        /*006e*/ 	.short	0x00ff


	//----- nvinfo : EIATTR_MERCURY_ISA_VERSION
	.align		4
        /*0070*/ 	.byte	0x03, 0x5f
        /*0072*/ 	.short	0x0101


	//----- nvinfo : EIATTR_VRC_CTA_INIT_COUNT
	.align		4
        /*0074*/ 	.byte	0x02, 0x4a
	.zero		1
	.zero		1


	//----- nvinfo : EIATTR_EXIT_INSTR_OFFSETS
	.align		4
        /*0078*/ 	.byte	0x04, 0x1c
        /*007a*/ 	.short	(.L_21 - .L_20)


	//   ....[0]....
.L_20:
        /*007c*/ 	.word	0x00000030


	//   ....[1]....
        /*0080*/ 	.word	0x00000260


	//----- nvinfo : EIATTR_CRS_STACK_SIZE
	.align		4
.L_21:
        /*0084*/ 	.byte	0x04, 0x1e
        /*0086*/ 	.short	(.L_23 - .L_22)
.L_22:
        /*0088*/ 	.word	0x00000000


	//----- nvinfo : EIATTR_CBANK_PARAM_SIZE
	.align		4
.L_23:
        /*008c*/ 	.byte	0x03, 0x19
        /*008e*/ 	.short	0x0028


	//----- nvinfo : EIATTR_PARAM_CBANK
	.align		4
        /*0090*/ 	.byte	0x04, 0x0a
        /*0092*/ 	.short	(.L_25 - .L_24)
	.align		4
.L_24:
        /*0094*/ 	.word	index@(.nv.constant0._Z9vectorAddPKfS0_PfiiPi)
        /*0098*/ 	.short	0x0380
        /*009a*/ 	.short	0x0028


	//----- nvinfo : EIATTR_SW_WAR
	.align		4
.L_25:
        /*009c*/ 	.byte	0x04, 0x36
        /*009e*/ 	.short	(.L_27 - .L_26)
.L_26:
        /*00a0*/ 	.word	0x00000008
.L_27:


//--------------------- .nv.callgraph             --------------------------
	.section	.nv.callgraph,"",@"SHT_CUDA_CALLGRAPH"
	.align	4
	.sectionentsize	8
	.align		4
        /*0000*/ 	.word	0x00000000
	.align		4
        /*0004*/ 	.word	0xffffffff
	.align		4
        /*0008*/ 	.word	0x00000000
	.align		4
        /*000c*/ 	.word	0xfffffffe
	.align		4
        /*0010*/ 	.word	0x00000000
	.align		4
        /*0014*/ 	.word	0xfffffffd
	.align		4
        /*0018*/ 	.word	0x00000000
	.align		4
        /*001c*/ 	.word	0xfffffffc


//--------------------- .text._Z9vectorAddPKfS0_PfiiPi --------------------------
	.section	.text._Z9vectorAddPKfS0_PfiiPi,"ax",@progbits
	.align	128
        .global         _Z9vectorAddPKfS0_PfiiPi
        .type           _Z9vectorAddPKfS0_PfiiPi,@function
        .size           _Z9vectorAddPKfS0_PfiiPi,(.L_x_5 - _Z9vectorAddPKfS0_PfiiPi)
        .other          _Z9vectorAddPKfS0_PfiiPi,@"STO_CUDA_ENTRY STV_DEFAULT"
_Z9vectorAddPKfS0_PfiiPi:
.text._Z9vectorAddPKfS0_PfiiPi:
[----:B------:R-:W-:Y:S08]  /*0000*/  LDC R1, c[0x0][0x37c] ;  /* 0x0000df00ff017b82 */ /* 0x000ff00000000800 */
[----:B------:R-:W0:Y:S02]  /*0010*/  LDC R0, c[0x0][0x39c] ;  /* 0x0000e700ff007b82 */ /* 0x000e240000000800 */
[----:B0-----:R-:W-:-:S13]  /*0020*/  ISETP.GE.AND P0, PT, R0, 0x1, PT ;  /* 0x000000010000780c */ /* 0x001fda0003f06270 */
[----:B------:R-:W-:Y:S05]  /*0030*/  @!P0 EXIT ;  /* 0x000000000000894d */ /* 0x000fea0003800000 */
[----:B------:R-:W0:Y:S01]  /*0040*/  S2R R14, SR_TID.X ;  /* 0x00000000000e7919 */ /* 0x000e220000002100 */
[----:B------:R-:W-:Y:S01]  /*0050*/  HFMA2 R15, -RZ, RZ, 0, 0 ;  /* 0x00000000ff0f7431 */ /* 0x000fe200000001ff */
[----:B------:R-:W1:Y:S01]  /*0060*/  S2UR UR4, SR_VIRTUALSMID ;  /* 0x00000000000479c3 */ /* 0x000e620000004300 */
[----:B------:R-:W2:Y:S01]  /*0070*/  LDCU UR5, c[0x0][0x360] ;  /* 0x00006c00ff0577ac */ /* 0x000ea20008000800 */
[----:B------:R-:W3:Y:S04]  /*0080*/  LDCU.64 UR6, c[0x0][0x358] ;  /* 0x00006b00ff0677ac */ /* 0x000ee80008000a00 */
.L_x_3:
[----:B----4-:R-:W4:Y:S02]  /*0090*/  LDC.64 R2, c[0x0][0x3a0] ;  /* 0x0000e800ff027b82 */ /* 0x010f240000000a00 */
[----:B----4-:R-:W-:-:S06]  /*00a0*/  IMAD.WIDE.U32 R2, R15, 0x4, R2 ;  /* 0x000000040f027825 */ /* 0x010fcc00078e0002 */
[----:B---3--:R-:W1:Y:S02]  /*00b0*/  LDG.E R2, desc[UR6][R2.64] ;  /* 0x0000000602027981 */ /* 0x008e64000c1e1900 */
[----:B-1----:R-:W-:-:S13]  /*00c0*/  ISETP.NE.AND P0, PT, R2, UR4, PT ;  /* 0x0000000402007c0c */ /* 0x002fda000bf05270 */
[----:B------:R-:W-:Y:S05]  /*00d0*/  @P0 BRA `(.L_x_0) ;  /* 0x0000000000500947 */ /* 0x000fea0003800000 */
[----:B------:R-:W1:Y:S01]  /*00e0*/  LDCU UR8, c[0x0][0x398] ;  /* 0x00007300ff0877ac */ /* 0x000e620008000800 */
[----:B0-2---:R-:W-:Y:S01]  /*00f0*/  IMAD R0, R15, UR5, R14 ;  /* 0x000000050f007c24 */ /* 0x005fe2000f8e020e */
[----:B------:R-:W-:Y:S04]  /*0100*/  BSSY.RECONVERGENT B0, `(.L_x_0) ;  /* 0x0000011000007945 */ /* 0x000fe80003800200 */
[----:B-1----:R-:W-:-:S13]  /*0110*/  ISETP.GE.AND P0, PT, R0, UR8, PT ;  /* 0x0000000800007c0c */ /* 0x002fda000bf06270 */
[----:B------:R-:W-:Y:S05]  /*0120*/  @P0 BRA `(.L_x_1) ;  /* 0x0000000000380947 */ /* 0x000fea0003800000 */
[----:B------:R-:W0:Y:S08]  /*0130*/  LDC R19, c[0x0][0x39c] ;  /* 0x0000e700ff137b82 */ /* 0x000e300000000800 */
[----:B------:R-:W1:Y:S08]  /*0140*/  LDC.64 R12, c[0x0][0x390] ;  /* 0x0000e400ff0c7b82 */ /* 0x000e700000000a00 */
[----:B------:R-:W2:Y:S08]  /*0150*/  LDC.64 R8, c[0x0][0x380] ;  /* 0x0000e000ff087b82 */ /* 0x000eb00000000a00 */
[----:B------:R-:W3:Y:S02]  /*0160*/  LDC.64 R10, c[0x0][0x388] ;  /* 0x0000e200ff0a7b82 */ /* 0x000ee40000000a00 */
.L_x_2:
[----:B--2---:R-:W-:-:S04]  /*0170*/  IMAD.WIDE R2, R0, 0x4, R8 ;  /* 0x0000000400027825 */ /* 0x004fc800078e0208 */
[C---:B---3--:R-:W-:Y:S02]  /*0180*/  IMAD.WIDE R4, R0.reuse, 0x4, R10 ;  /* 0x0000000400047825 */ /* 0x048fe400078e020a */
[----:B------:R-:W2:Y:S04]  /*0190*/  LDG.E R2, desc[UR6][R2.64] ;  /* 0x0000000602027981 */ /* 0x000ea8000c1e1900 */
[----:B------:R-:W2:Y:S01]  /*01a0*/  LDG.E R5, desc[UR6][R4.64] ;  /* 0x0000000604057981 */ /* 0x000ea2000c1e1900 */
[----:B-1--4-:R-:W-:-:S04]  /*01b0*/  IMAD.WIDE R6, R0, 0x4, R12 ;  /* 0x0000000400067825 */ /* 0x012fc800078e020c */
[----:B0-----:R-:W-:-:S05]  /*01c0*/  IMAD R0, R19, UR5, R0 ;  /* 0x0000000513007c24 */ /* 0x001fca000f8e0200 */
[----:B------:R-:W-:Y:S01]  /*01d0*/  ISETP.GE.AND P0, PT, R0, UR8, PT ;  /* 0x0000000800007c0c */ /* 0x000fe2000bf06270 */
[----:B--2---:R-:W-:-:S05]  /*01e0*/  FADD R17, R2, R5 ;  /* 0x0000000502117221 */ /* 0x004fca0000000000 */
[----:B------:R4:W-:Y:S07]  /*01f0*/  STG.E desc[UR6][R6.64], R17 ;  /* 0x0000001106007986 */ /* 0x0009ee000c101906 */
[----:B------:R-:W-:Y:S05]  /*0200*/  @!P0 BRA `(.L_x_2) ;  /* 0xfffffffc00d88947 */ /* 0x000fea000383ffff */
.L_x_1:
[----:B------:R-:W-:Y:S05]  /*0210*/  BSYNC.RECONVERGENT B0 ;  /* 0x0000000000007941 */ /* 0x000fea0003800200 */
.L_x_0:
[----:B------:R-:W1:Y:S01]  /*0220*/  LDCU UR8, c[0x0][0x39c] ;  /* 0x00007380ff0877ac */ /* 0x000e620008000800 */
[----:B------:R-:W-:-:S04]  /*0230*/  IADD3 R15, PT, PT, R15, 0x1, RZ ;  /* 0x000000010f0f7810 */ /* 0x000fc80007ffe0ff */
[----:B-1----:R-:W-:-:S13]  /*0240*/  ISETP.NE.AND P0, PT, R15, UR8, PT ;  /* 0x000000080f007c0c */ /* 0x002fda000bf05270 */
[----:B------:R-:W-:Y:S05]  /*0250*/  @P0 BRA `(.L_x_3) ;  /* 0xfffffffc008c0947 */ /* 0x000fea000383ffff */
[----:B--2---:R-:W-:Y:S05]  /*0260*/  EXIT ;  /* 0x000000000000794d */ /* 0x004fea0003800000 */
.L_x_4:
[----:B------:R-:W-:-:S00]  /*0270*/  BRA `(.L_x_4) ;  /* 0xfffffffc00fc7947 */ /* 0x000fc0000383ffff */
[----:B------:R-:W-:-:S00]  /*0280*/  NOP ;  /* 0x0000000000007918 */ /* 0x000fc00000000000 */
[----:B------:R-:W-:-:S00]  /*0290*/  NOP ;  /* 0x0000000000007918 */ /* 0x000fc00000000000 */
[----:B------:R-:W-:-:S00]  /*02a0*/  NOP ;  /* 0x0000000000007918 */ /* 0x000fc00000000000 */
[----:B------:R-:W-:-:S00]  /*02b0*/  NOP ;  /* 0x0000000000007918 */ /* 0x000fc00000000000 */
[----:B------:R-:W-:-:S00]  /*02c0*/  NOP ;  /* 0x0000000000007918 */ /* 0x000fc00000000000 */
[----:B------:R-:W-:-:S00]  /*02d0*/  NOP ;  /* 0x0000000000007918 */ /* 0x000fc00000000000 */
[----:B------:R-:W-:-:S00]  /*02e0*/  NOP ;  /* 0x0000000000007918 */ /* 0x000fc00000000000 */
[----:B------:R-:W-:-:S00]  /*02f0*/  NOP ;  /* 0x0000000000007918 */ /* 0x000fc00000000000 */
.L_x_5:


//--------------------- .nv.shared.reserved.0     --------------------------
	.section	.nv.shared.reserved.0,"aw",@nobits
	.weak		__nv_reservedSMEM_offset_0_alias
	.size		__nv_reservedSMEM_offset_0_alias, 0, 64
	.other		__nv_reservedSMEM_offset_0_alias,@"STO_CUDA_RESERVED_SHARED STV_DEFAULT"
__nv_reservedSMEM_offset_0_alias:
	.zero		0
	.zero		64


//--------------------- .nv.constant0._Z9vectorAddPKfS0_PfiiPi --------------------------
	.section	.nv.constant0._Z9vectorAddPKfS0_PfiiPi,"a",@progbits
	.sectionflags	@""
	.align	4
.nv.constant0._Z9vectorAddPKfS0_PfiiPi:
	.zero		936


//--------------------- SYMBOLS --------------------------

	.type		.nv.reservedSmem.offset0,@object
	.size		.nv.reservedSmem.offset0,0x4
